	.headerflags	@"EF_CUDA_TEXMODE_UNIFIED EF_CUDA_64BIT_ADDRESS EF_CUDA_ACCELERATORS EF_CUDA_SM90 EF_CUDA_VIRTUAL_SM(EF_CUDA_SM90)"
	.elftype	@"ET_EXEC"


//--------------------- .nv.info                  --------------------------
	.section	.nv.info,"",@"SHT_CUDA_INFO"
	.align	4


	//----- nvinfo : EIATTR_REGCOUNT
	.align		4
        /*0000*/ 	.byte	0x04, 0x2f
        /*0002*/ 	.short	(.L_1 - .L_0)
	.align		4
.L_0:
        /*0004*/ 	.word	index@(triton_poi_fused_cat_31)
        /*0008*/ 	.word	0x0000001c


	//----- nvinfo : EIATTR_MIN_STACK_SIZE
	.align		4
.L_1:
        /*000c*/ 	.byte	0x04, 0x12
        /*000e*/ 	.short	(.L_3 - .L_2)
	.align		4
.L_2:
        /*0010*/ 	.word	index@(triton_poi_fused_cat_31)
        /*0014*/ 	.word	0x00000000


	//----- nvinfo : EIATTR_FRAME_SIZE
	.align		4
.L_3:
        /*0018*/ 	.byte	0x04, 0x11
        /*001a*/ 	.short	(.L_5 - .L_4)
	.align		4
.L_4:
        /*001c*/ 	.word	index@(triton_poi_fused_cat_31)
        /*0020*/ 	.word	0x00000000


	//----- nvinfo : EIATTR_MIN_STACK_SIZE
	.align		4
.L_5:
        /*0024*/ 	.byte	0x04, 0x12
        /*0026*/ 	.short	(.L_7 - .L_6)
	.align		4
.L_6:
        /*0028*/ 	.word	index@(triton_poi_fused_cat_31)
        /*002c*/ 	.word	0x00000000
.L_7:


//--------------------- .nv.info.triton_poi_fused_cat_31 --------------------------
	.section	.nv.info.triton_poi_fused_cat_31,"",@"SHT_CUDA_INFO"
	.sectionflags	@""
	.align	4


	//----- nvinfo : EIATTR_CUDA_API_VERSION
	.align		4
        /*0000*/ 	.byte	0x04, 0x37
        /*0002*/ 	.short	(.L_9 - .L_8)
.L_8:
        /*0004*/ 	.word	0x0000007c


	//----- nvinfo : EIATTR_KPARAM_INFO
	.align		4
.L_9:
        /*0008*/ 	.byte	0x04, 0x17
        /*000a*/ 	.short	(.L_11 - .L_10)
.L_10:
        /*000c*/ 	.word	0x00000000
        /*0010*/ 	.short	0x0005
        /*0012*/ 	.short	0x0028
        /*0014*/ 	.byte	0x00, 0xf0, 0x11, 0x00


	//----- nvinfo : EIATTR_KPARAM_INFO
	.align		4
.L_11:
        /*0018*/ 	.byte	0x04, 0x17
        /*001a*/ 	.short	(.L_13 - .L_12)
.L_12:
        /*001c*/ 	.word	0x00000000
        /*0020*/ 	.short	0x0004
        /*0022*/ 	.short	0x0020
        /*0024*/ 	.byte	0x00, 0xf4, 0x21, 0x00


	//----- nvinfo : EIATTR_KPARAM_INFO
	.align		4
.L_13:
        /*0028*/ 	.byte	0x04, 0x17
        /*002a*/ 	.short	(.L_15 - .L_14)
.L_14:
        /*002c*/ 	.word	0x00000000
        /*0030*/ 	.short	0x0003
        /*0032*/ 	.short	0x0018
        /*0034*/ 	.byte	0x00, 0xf4, 0x21, 0x00


	//----- nvinfo : EIATTR_KPARAM_INFO
	.align		4
.L_15:
        /*0038*/ 	.byte	0x04, 0x17
        /*003a*/ 	.short	(.L_17 - .L_16)
.L_16:
        /*003c*/ 	.word	0x00000000
        /*0040*/ 	.short	0x0002
        /*0042*/ 	.short	0x0010
        /*0044*/ 	.byte	0x00, 0xf4, 0x21, 0x00


	//----- nvinfo : EIATTR_KPARAM_INFO
	.align		4
.L_17:
        /*0048*/ 	.byte	0x04, 0x17
        /*004a*/ 	.short	(.L_19 - .L_18)
.L_18:
        /*004c*/ 	.word	0x00000000
        /*0050*/ 	.short	0x0001
        /*0052*/ 	.short	0x0008
        /*0054*/ 	.byte	0x00, 0xf4, 0x21, 0x00


	//----- nvinfo : EIATTR_KPARAM_INFO
	.align		4
.L_19:
        /*0058*/ 	.byte	0x04, 0x17
        /*005a*/ 	.short	(.L_21 - .L_20)
.L_20:
        /*005c*/ 	.word	0x00000000
        /*0060*/ 	.short	0x0000
        /*0062*/ 	.short	0x0000
        /*0064*/ 	.byte	0x00, 0xf4, 0x21, 0x00


	//----- nvinfo : EIATTR_SPARSE_MMA_MASK
	.align		4
.L_21:
        /*0068*/ 	.byte	0x03, 0x50
        /*006a*/ 	.short	0x0000


	//----- nvinfo : EIATTR_MAXREG_COUNT
	.align		4
        /*006c*/ 	.byte	0x03, 0x1b
        /*006e*/ 	.short	0x00ff


	//----- nvinfo : EIATTR_EXIT_INSTR_OFFSETS
	.align		4
        /*0070*/ 	.byte	0x04, 0x1c
        /*0072*/ 	.short	(.L_23 - .L_22)


	//   ....[0]....
.L_22:
        /*0074*/ 	.word	0x00000850


	//   ....[1]....
        /*0078*/ 	.word	0x00000870


	//----- nvinfo : EIATTR_REQNTID
	.align		4
.L_23:
        /*007c*/ 	.byte	0x04, 0x10
        /*007e*/ 	.short	(.L_25 - .L_24)
.L_24:
        /*0080*/ 	.word	0x00000080
        /*0084*/ 	.word	0x00000001
        /*0088*/ 	.word	0x00000001


	//----- nvinfo : EIATTR_CBANK_PARAM_SIZE
	.align		4
.L_25:
        /*008c*/ 	.byte	0x03, 0x19
        /*008e*/ 	.short	0x002c


	//----- nvinfo : EIATTR_PARAM_CBANK
	.align		4
        /*0090*/ 	.byte	0x04, 0x0a
        /*0092*/ 	.short	(.L_27 - .L_26)
	.align		4
.L_26:
        /*0094*/ 	.word	index@(.nv.constant0.triton_poi_fused_cat_31)
        /*0098*/ 	.short	0x0210
        /*009a*/ 	.short	0x002c


	//----- nvinfo : EIATTR_SW_WAR
	.align		4
.L_27:
        /*009c*/ 	.byte	0x04, 0x36
        /*009e*/ 	.short	(.L_29 - .L_28)
.L_28:
        /*00a0*/ 	.word	0x00000008
.L_29:


//--------------------- .nv.callgraph             --------------------------
	.section	.nv.callgraph,"",@"SHT_CUDA_CALLGRAPH"
	.align	4
	.sectionentsize	8
	.align		4
        /*0000*/ 	.word	0x00000000
	.align		4
        /*0004*/ 	.word	0xffffffff
	.align		4
        /*0008*/ 	.word	0x00000000
	.align		4
        /*000c*/ 	.word	0xfffffffe
	.align		4
        /*0010*/ 	.word	0x00000000
	.align		4
        /*0014*/ 	.word	0xfffffffd
	.align		4
        /*0018*/ 	.word	0x00000000
	.align		4
        /*001c*/ 	.word	0xfffffffc


//--------------------- .text.triton_poi_fused_cat_31 --------------------------
	.section	.text.triton_poi_fused_cat_31,"ax",@progbits
	.align	128
        .global         triton_poi_fused_cat_31
        .type           triton_poi_fused_cat_31,@function
        .size           triton_poi_fused_cat_31,(.L_x_1 - triton_poi_fused_cat_31)
        .other          triton_poi_fused_cat_31,@"STO_CUDA_ENTRY STV_DEFAULT"
triton_poi_fused_cat_31:
.text.triton_poi_fused_cat_31:
[----:B------:R-:W0:Y:S02]  /*0000*/  LDC R1, c[0x0][0x28] ;  /* 0x00000a00ff017b82 */ /* 0x000e240000000800 */
[----:B------:R-:W1:Y:S01]  /*0010*/  S2R R0, SR_TID.X ;  /* 0x0000000000007919 */ /* 0x000e620000002100 */
[----:B------:R-:W-:Y:S01]  /*0020*/  IMAD.MOV.U32 R2, RZ, RZ, RZ ;  /* 0x000000ffff027224 */ /* 0x000fe200078e00ff */
[----:B------:R-:W2:Y:S01]  /*0030*/  LDC.64 R12, c[0x0][0x218] ;  /* 0x00008600ff0c7b82 */ /* 0x000ea20000000a00 */
[----:B------:R-:W-:Y:S01]  /*0040*/  IMAD.MOV.U32 R4, RZ, RZ, RZ ;  /* 0x000000ffff047224 */ /* 0x000fe200078e00ff */
[----:B------:R-:W3:Y:S01]  /*0050*/  S2R R3, SR_CTAID.X ;  /* 0x0000000000037919 */ /* 0x000ee20000002500 */
[----:B------:R-:W-:Y:S01]  /*0060*/  ULDC.64 UR4, c[0x0][0x208] ;  /* 0x0000820000047ab9 */ /* 0x000fe20000000a00 */
[----:B-1----:R-:W-:-:S05]  /*0070*/  IMAD.SHL.U32 R0, R0, 0x2, RZ ;  /* 0x0000000200007824 */ /* 0x002fca00078e00ff */
[----:B------:R-:W-:-:S05]  /*0080*/  LOP3.LUT R0, R0, 0xfe, RZ, 0xc0, !PT ;  /* 0x000000fe00007812 */ /* 0x000fca00078ec0ff */
[----:B---3--:R-:W-:-:S04]  /*0090*/  IMAD R3, R3, 0x100, R0 ;  /* 0x0000010003037824 */ /* 0x008fc800078e0200 */
[C---:B------:R-:W-:Y:S01]  /*00a0*/  IMAD.HI R17, R3.reuse, -0x6db6db6d, R2 ;  /* 0x9249249303117827 */ /* 0x040fe200078e0202 */
[----:B------:R-:W-:-:S03]  /*00b0*/  ISETP.GE.AND P2, PT, R3, 0x380, PT ;  /* 0x000003800300780c */ /* 0x000fc60003f46270 */
[----:B------:R-:W-:Y:S01]  /*00c0*/  VIADD R5, R3, 0x1 ;  /* 0x0000000103057836 */ /* 0x000fe20000000000 */
[----:B------:R-:W-:-:S03]  /*00d0*/  SHF.R.U32.HI R0, RZ, 0x1f, R17 ;  /* 0x0000001fff007819 */ /* 0x000fc60000011611 */
[----:B------:R-:W-:Y:S01]  /*00e0*/  IMAD.HI R4, R5, -0x6db6db6d, R4 ;  /* 0x9249249305047827 */ /* 0x000fe200078e0204 */
[----:B------:R-:W-:-:S04]  /*00f0*/  LEA.HI.SX32 R17, R17, R0, 0x19 ;  /* 0x0000000011117211 */ /* 0x000fc800078fcaff */
[----:B------:R-:W-:Y:S01]  /*0100*/  SHF.R.U32.HI R7, RZ, 0x1f, R4 ;  /* 0x0000001fff077819 */ /* 0x000fe20000011604 */
[----:B------:R-:W-:-:S03]  /*0110*/  IMAD R0, R17, -0xe0, R3 ;  /* 0xffffff2011007824 */ /* 0x000fc600078e0203 */
[----:B------:R-:W-:Y:S01]  /*0120*/  LEA.HI R7, R4, R7, RZ, 0x19 ;  /* 0x0000000704077211 */ /* 0x000fe200078fc8ff */
[C---:B------:R-:W-:Y:S01]  /*0130*/  VIADD R2, R0.reuse, 0xffffff80 ;  /* 0xffffff8000027836 */ /* 0x040fe20000000000 */
[C---:B------:R-:W-:Y:S02]  /*0140*/  ISETP.GE.AND P3, PT, R0.reuse, 0x80, PT ;  /* 0x000000800000780c */ /* 0x040fe40003f66270 */
[----:B------:R-:W-:Y:S01]  /*0150*/  ISETP.GT.AND P1, PT, R0, 0x7f, !P2 ;  /* 0x0000007f0000780c */ /* 0x000fe20005724270 */
[----:B------:R-:W-:Y:S01]  /*0160*/  IMAD R16, R7, -0xe0, R5 ;  /* 0xffffff2007107824 */ /* 0x000fe200078e0205 */
[----:B------:R-:W-:Y:S02]  /*0170*/  PRMT R6, R2, 0x9910, RZ ;  /* 0x0000991002067816 */ /* 0x000fe400000000ff */
[----:B------:R-:W-:Y:S01]  /*0180*/  ISETP.LT.AND P0, PT, R3, 0x380, !P3 ;  /* 0x000003800300780c */ /* 0x000fe20005f01270 */
[C---:B------:R-:W-:Y:S01]  /*0190*/  VIADD R14, R16.reuse, 0xffffff80 ;  /* 0xffffff80100e7836 */ /* 0x040fe20000000000 */
[----:B------:R-:W-:Y:S01]  /*01a0*/  LOP3.LUT R9, R16, 0xffff, RZ, 0xc0, !PT ;  /* 0x0000ffff10097812 */ /* 0x000fe200078ec0ff */
[----:B------:R-:W-:-:S03]  /*01b0*/  IMAD R6, R6, 0x2aab, RZ ;  /* 0x00002aab06067824 */ /* 0x000fc600078e02ff */
[----:B------:R-:W-:Y:S02]  /*01c0*/  PRMT R10, R14, 0x9910, RZ ;  /* 0x000099100e0a7816 */ /* 0x000fe400000000ff */
[----:B------:R-:W-:Y:S02]  /*01d0*/  SHF.R.S32.HI R4, RZ, 0x10, R6 ;  /* 0x00000010ff047819 */ /* 0x000fe40000011406 */
[----:B------:R-:W-:Y:S01]  /*01e0*/  PRMT R6, R0, 0x9910, RZ ;  /* 0x0000991000067816 */ /* 0x000fe200000000ff */
[----:B------:R-:W-:Y:S01]  /*01f0*/  IMAD R10, R10, 0x2aab, RZ ;  /* 0x00002aab0a0a7824 */ /* 0x000fe200078e02ff */
[----:B------:R-:W-:Y:S02]  /*0200*/  LOP3.LUT R8, R4, 0xffff, RZ, 0xc0, !PT ;  /* 0x0000ffff04087812 */ /* 0x000fe400078ec0ff */
[----:B------:R-:W-:Y:S02]  /*0210*/  SHF.R.S32.HI R6, RZ, 0xf, R6 ;  /* 0x0000000fff067819 */ /* 0x000fe40000011406 */
[----:B------:R-:W-:-:S04]  /*0220*/  SHF.R.U32.HI R7, RZ, 0xf, R8 ;  /* 0x0000000fff077819 */ /* 0x000fc80000011608 */
[----:B------:R-:W-:Y:S01]  /*0230*/  LEA.HI R5, R8, R7, RZ, 0x1c ;  /* 0x0000000708057211 */ /* 0x000fe200078fe0ff */
[----:B------:R-:W-:Y:S01]  /*0240*/  IMAD.IADD R4, R4, 0x1, R7 ;  /* 0x0000000104047824 */ /* 0x000fe200078e0207 */
[----:B------:R-:W-:Y:S02]  /*0250*/  LOP3.LUT R7, R6, 0xffff, RZ, 0xc0, !PT ;  /* 0x0000ffff06077812 */ /* 0x000fe400078ec0ff */
[----:B------:R-:W-:Y:S02]  /*0260*/  PRMT R8, R16, 0x9910, RZ ;  /* 0x0000991010087816 */ /* 0x000fe400000000ff */
[----:B------:R-:W-:Y:S02]  /*0270*/  LEA.HI R6, R7, R0, RZ, 0x17 ;  /* 0x0000000007067211 */ /* 0x000fe400078fb8ff */
[----:B------:R-:W-:Y:S02]  /*0280*/  SHF.R.S32.HI R7, RZ, 0xf, R8 ;  /* 0x0000000fff077819 */ /* 0x000fe40000011408 */
[----:B------:R-:W-:-:S02]  /*0290*/  LOP3.LUT R6, R6, 0xff80, RZ, 0xc0, !PT ;  /* 0x0000ff8006067812 */ /* 0x000fc400078ec0ff */
[-C--:B------:R-:W-:Y:S02]  /*02a0*/  LEA.HI R8, R9, R16.reuse, RZ, 0x11 ;  /* 0x0000001009087211 */ /* 0x080fe400078f88ff */
[----:B------:R-:W-:Y:S02]  /*02b0*/  LOP3.LUT R9, R7, 0xffff, RZ, 0xc0, !PT ;  /* 0x0000ffff07097812 */ /* 0x000fe400078ec0ff */
[----:B------:R-:W-:Y:S01]  /*02c0*/  SHF.R.S32.HI R7, RZ, 0x10, R10 ;  /* 0x00000010ff077819 */ /* 0x000fe2000001140a */
[----:B------:R-:W-:Y:S01]  /*02d0*/  IMAD.MOV R10, RZ, RZ, -R6 ;  /* 0x000000ffff0a7224 */ /* 0x000fe200078e0a06 */
[----:B------:R-:W-:Y:S02]  /*02e0*/  LOP3.LUT R8, R8, 0xfffe, RZ, 0xc0, !PT ;  /* 0x0000fffe08087812 */ /* 0x000fe400078ec0ff */
[----:B------:R-:W-:Y:S02]  /*02f0*/  LEA.HI R6, R9, R16, RZ, 0x17 ;  /* 0x0000001009067211 */ /* 0x000fe400078fb8ff */
[----:B------:R-:W-:Y:S01]  /*0300*/  LOP3.LUT R11, R7, 0xffff, RZ, 0xc0, !PT ;  /* 0x0000ffff070b7812 */ /* 0x000fe200078ec0ff */
[----:B------:R-:W-:Y:S01]  /*0310*/  IMAD.MOV R15, RZ, RZ, -R8 ;  /* 0x000000ffff0f7224 */ /* 0x000fe200078e0a08 */
[----:B------:R-:W-:-:S02]  /*0320*/  PRMT R9, R10, 0x7710, RZ ;  /* 0x000077100a097816 */ /* 0x000fc400000000ff */
[----:B------:R-:W-:Y:S02]  /*0330*/  LOP3.LUT R6, R6, 0xff80, RZ, 0xc0, !PT ;  /* 0x0000ff8006067812 */ /* 0x000fe400078ec0ff */
[----:B------:R-:W-:Y:S01]  /*0340*/  SHF.R.U32.HI R8, RZ, 0xf, R11 ;  /* 0x0000000fff087819 */ /* 0x000fe2000001160b */
[----:B------:R-:W-:Y:S01]  /*0350*/  IMAD.IADD R0, R0, 0x1, R9 ;  /* 0x0000000100007824 */ /* 0x000fe200078e0209 */
[----:B------:R-:W-:Y:S01]  /*0360*/  PRMT R15, R15, 0x7710, RZ ;  /* 0x000077100f0f7816 */ /* 0x000fe200000000ff */
[----:B------:R-:W-:Y:S01]  /*0370*/  IMAD.MOV R9, RZ, RZ, -R6 ;  /* 0x000000ffff097224 */ /* 0x000fe200078e0a06 */
[----:B------:R-:W-:Y:S01]  /*0380*/  LEA.HI R6, R11, R8, RZ, 0x1c ;  /* 0x000000080b067211 */ /* 0x000fe200078fe0ff */
[----:B------:R-:W-:Y:S01]  /*0390*/  IMAD.IADD R7, R7, 0x1, R8 ;  /* 0x0000000107077824 */ /* 0x000fe200078e0208 */
[----:B------:R-:W-:Y:S01]  /*03a0*/  PRMT R8, R5, 0x9910, RZ ;  /* 0x0000991005087816 */ /* 0x000fe200000000ff */
[----:B------:R-:W-:Y:S01]  /*03b0*/  IMAD.IADD R15, R16, 0x1, R15 ;  /* 0x00000001100f7824 */ /* 0x000fe200078e020f */
[----:B------:R-:W-:Y:S01]  /*03c0*/  PRMT R5, R9, 0x7710, RZ ;  /* 0x0000771009057816 */ /* 0x000fe200000000ff */
[----:B------:R-:W1:Y:S01]  /*03d0*/  LDC.64 R10, c[0x0][0x210] ;  /* 0x00008400ff0a7b82 */ /* 0x000e620000000a00 */
[----:B------:R-:W-:Y:S01]  /*03e0*/  PRMT R9, R4, 0x9910, RZ ;  /* 0x0000991004097816 */ /* 0x000fe200000000ff */
[----:B------:R-:W-:Y:S01]  /*03f0*/  IMAD.MOV.U32 R4, RZ, RZ, R8 ;  /* 0x000000ffff047224 */ /* 0x000fe200078e0008 */
[----:B------:R-:W-:Y:S01]  /*0400*/  PRMT R6, R6, 0x9910, RZ ;  /* 0x0000991006067816 */ /* 0x000fe200000000ff */
[----:B------:R-:W-:Y:S01]  /*0410*/  IMAD.IADD R16, R16, 0x1, R5 ;  /* 0x0000000110107824 */ /* 0x000fe200078e0205 */
[----:B------:R-:W-:Y:S01]  /*0420*/  PRMT R7, R7, 0x9910, RZ ;  /* 0x0000991007077816 */ /* 0x000fe200000000ff */
[----:B------:R-:W-:Y:S01]  /*0430*/  IMAD.MOV.U32 R5, RZ, RZ, R9 ;  /* 0x000000ffff057224 */ /* 0x000fe200078e0009 */
[----:B------:R-:W-:Y:S01]  /*0440*/  PRMT R20, R0, 0x9910, RZ ;  /* 0x0000991000147816 */ /* 0x000fe200000000ff */
[----:B------:R-:W-:Y:S01]  /*0450*/  IMAD R4, R4, 0x60, RZ ;  /* 0x0000006004047824 */ /* 0x000fe200078e02ff */
[----:B------:R-:W-:Y:S01]  /*0460*/  PRMT R23, R15, 0x9910, RZ ;  /* 0x000099100f177816 */ /* 0x000fe200000000ff */
[----:B------:R-:W-:Y:S01]  /*0470*/  IMAD R5, R5, 0x6, RZ ;  /* 0x0000000605057824 */ /* 0x000fe200078e02ff */
[----:B------:R-:W-:Y:S01]  /*0480*/  PRMT R16, R16, 0x9910, RZ ;  /* 0x0000991010107816 */ /* 0x000fe200000000ff */
[----:B------:R-:W-:-:S02]  /*0490*/  IMAD.MOV R8, RZ, RZ, -R4 ;  /* 0x000000ffff087224 */ /* 0x000fc400078e0a04 */
[----:B------:R-:W-:Y:S02]  /*04a0*/  IMAD R4, R6, 0x60, RZ ;  /* 0x0000006006047824 */ /* 0x000fe400078e02ff */
[----:B------:R-:W-:Y:S02]  /*04b0*/  IMAD R6, R7, 0x6, RZ ;  /* 0x0000000607067824 */ /* 0x000fe400078e02ff */
[----:B------:R-:W-:Y:S01]  /*04c0*/  IMAD.MOV R7, RZ, RZ, -R5 ;  /* 0x000000ffff077224 */ /* 0x000fe200078e0a05 */
[----:B------:R-:W-:Y:S01]  /*04d0*/  PRMT R5, R8, 0x7710, RZ ;  /* 0x0000771008057816 */ /* 0x000fe200000000ff */
[----:B------:R-:W-:Y:S01]  /*04e0*/  IMAD.MOV R4, RZ, RZ, -R4 ;  /* 0x000000ffff047224 */ /* 0x000fe200078e0a04 */
[----:B------:R-:W3:Y:S01]  /*04f0*/  @P0 LDC.64 R8, c[0x0][0x218] ;  /* 0x00008600ff080b82 */ /* 0x000ee20000000a00 */
[----:B------:R-:W-:Y:S01]  /*0500*/  IMAD.MOV R6, RZ, RZ, -R6 ;  /* 0x000000ffff067224 */ /* 0x000fe200078e0a06 */
[----:B------:R-:W-:Y:S01]  /*0510*/  PRMT R7, R7, 0x7710, RZ ;  /* 0x0000771007077816 */ /* 0x000fe200000000ff */
[----:B------:R-:W-:Y:S01]  /*0520*/  IMAD.IADD R18, R2, 0x1, R5 ;  /* 0x0000000102127824 */ /* 0x000fe200078e0205 */
[----:B------:R-:W-:Y:S01]  /*0530*/  PRMT R21, R4, 0x7710, RZ ;  /* 0x0000771004157816 */ /* 0x000fe200000000ff */
[----:B------:R-:W-:Y:S01]  /*0540*/  IMAD R19, R17, 0x80, R20 ;  /* 0x0000008011137824 */ /* 0x000fe200078e0214 */
[----:B------:R-:W-:Y:S01]  /*0550*/  PRMT R5, R6, 0x7710, RZ ;  /* 0x0000771006057816 */ /* 0x000fe200000000ff */
[----:B------:R-:W-:Y:S01]  /*0560*/  IMAD.IADD R2, R2, 0x1, R7 ;  /* 0x0000000102027824 */ /* 0x000fe200078e0207 */
[----:B------:R-:W-:Y:S01]  /*0570*/  PRMT R20, R18, 0x9910, RZ ;  /* 0x0000991012147816 */ /* 0x000fe200000000ff */
[C---:B------:R-:W-:Y:S01]  /*0580*/  IMAD.IADD R21, R14.reuse, 0x1, R21 ;  /* 0x000000010e157824 */ /* 0x040fe200078e0215 */
[----:B------:R-:W4:Y:S01]  /*0590*/  LDC.64 R6, c[0x0][0x220] ;  /* 0x00008800ff067b82 */ /* 0x000f220000000a00 */
[----:B------:R-:W-:-:S02]  /*05a0*/  IMAD.IADD R14, R14, 0x1, R5 ;  /* 0x000000010e0e7824 */ /* 0x000fc400078e0205 */
[----:B------:R-:W-:Y:S01]  /*05b0*/  IMAD.MOV.U32 R0, RZ, RZ, RZ ;  /* 0x000000ffff007224 */ /* 0x000fe200078e00ff */
[----:B------:R-:W-:Y:S01]  /*05c0*/  PRMT R22, R21, 0x9910, RZ ;  /* 0x0000991015167816 */ /* 0x000fe200000000ff */
[----:B-1----:R-:W-:-:S03]  /*05d0*/  IMAD.WIDE R18, R19, 0x4, R10 ;  /* 0x0000000413127825 */ /* 0x002fc600078e020a */
[----:B------:R-:W1:Y:S01]  /*05e0*/  LDC.64 R4, c[0x0][0x228] ;  /* 0x00008a00ff047b82 */ /* 0x000e620000000a00 */
[----:B--2---:R-:W-:Y:S01]  /*05f0*/  IMAD.WIDE R12, R23, 0x4, R12 ;  /* 0x00000004170c7825 */ /* 0x004fe200078e020c */
[----:B------:R-:W-:Y:S01]  /*0600*/  PRMT R25, R14, 0x9910, RZ ;  /* 0x000099100e197816 */ /* 0x000fe200000000ff */
[----:B------:R1:W2:Y:S01]  /*0610*/  @P0 LDG.E.EL R0, desc[UR4][R18.64] ;  /* 0x0000000412000981 */ /* 0x0002a2000c2e1900 */
[----:B------:R-:W-:Y:S01]  /*0620*/  PRMT R23, R2, 0x9910, RZ ;  /* 0x0000991002177816 */ /* 0x000fe200000000ff */
[----:B------:R-:W-:Y:S02]  /*0630*/  IMAD.MOV.U32 R14, RZ, RZ, RZ ;  /* 0x000000ffff0e7224 */ /* 0x000fe400078e00ff */
[C---:B------:R-:W-:Y:S02]  /*0640*/  IMAD R21, R17.reuse, 0x80, R16 ;  /* 0x0000008011157824 */ /* 0x040fe400078e0210 */
[C---:B------:R-:W-:Y:S02]  /*0650*/  IMAD R15, R17.reuse, 0x60, R20 ;  /* 0x00000060110f7824 */ /* 0x040fe400078e0214 */
[----:B------:R-:W-:Y:S01]  /*0660*/  IMAD R17, R17, 0x60, R22 ;  /* 0x0000006011117824 */ /* 0x000fe200078e0216 */
[----:B---3--:R-:W3:Y:S01]  /*0670*/  @P0 LDG.E.EL R14, desc[UR4][R8.64] ;  /* 0x00000004080e0981 */ /* 0x008ee2000c2e1900 */
[----:B------:R-:W-:-:S04]  /*0680*/  IMAD.WIDE R10, R21, 0x4, R10 ;  /* 0x00000004150a7825 */ /* 0x000fc800078e020a */
[----:B------:R-:W-:Y:S02]  /*0690*/  IMAD.MOV.U32 R2, RZ, RZ, RZ ;  /* 0x000000ffff027224 */ /* 0x000fe400078e00ff */
[----:B----4-:R-:W-:-:S04]  /*06a0*/  IMAD.WIDE R20, R15, 0x4, R6 ;  /* 0x000000040f147825 */ /* 0x010fc800078e0206 */
[--C-:B-1----:R-:W-:Y:S01]  /*06b0*/  IMAD.WIDE R18, R23, 0x4, R4.reuse ;  /* 0x0000000417127825 */ /* 0x102fe200078e0204 */
[----:B------:R-:W-:Y:S01]  /*06c0*/  CS2R R22, SRZ ;  /* 0x0000000000167805 */ /* 0x000fe2000001ff00 */
[----:B------:R-:W4:Y:S02]  /*06d0*/  @P0 LDG.E.EL R2, desc[UR4][R12.64] ;  /* 0x000000040c020981 */ /* 0x000f24000c2e1900 */
[----:B------:R-:W-:Y:S01]  /*06e0*/  IMAD.WIDE R4, R25, 0x4, R4 ;  /* 0x0000000419047825 */ /* 0x000fe200078e0204 */
[----:B------:R-:W-:Y:S02]  /*06f0*/  CS2R R24, SRZ ;  /* 0x0000000000187805 */ /* 0x000fe4000001ff00 */
[----:B------:R-:W5:Y:S01]  /*0700*/  @P0 LDG.E.EL R22, desc[UR4][R10.64] ;  /* 0x000000040a160981 */ /* 0x000f62000c2e1900 */
[----:B------:R-:W-:Y:S02]  /*0710*/  IMAD.MOV.U32 R15, RZ, RZ, RZ ;  /* 0x000000ffff0f7224 */ /* 0x000fe400078e00ff */
[----:B------:R-:W-:Y:S01]  /*0720*/  IMAD.WIDE R16, R17, 0x4, R6 ;  /* 0x0000000411107825 */ /* 0x000fe200078e0206 */
[----:B------:R-:W5:Y:S01]  /*0730*/  @P1 LDG.E.EL R24, desc[UR4][R18.64] ;  /* 0x0000000412181981 */ /* 0x000f62000c2e1900 */
[----:B------:R-:W1:Y:S03]  /*0740*/  LDC.64 R6, c[0x0][0x230] ;  /* 0x00008c00ff067b82 */ /* 0x000e660000000a00 */
[----:B------:R-:W5:Y:S04]  /*0750*/  @P1 LDG.E.EL R25, desc[UR4][R4.64] ;  /* 0x0000000404191981 */ /* 0x000f68000c2e1900 */
[----:B------:R-:W5:Y:S04]  /*0760*/  @P1 LDG.E.EL R23, desc[UR4][R20.64] ;  /* 0x0000000414171981 */ /* 0x000f68000c2e1900 */
[----:B------:R-:W5:Y:S01]  /*0770*/  @P1 LDG.E.EL R15, desc[UR4][R16.64] ;  /* 0x00000004100f1981 */ /* 0x000f62000c2e1900 */
[----:B-1----:R-:W-:Y:S01]  /*0780*/  IMAD.WIDE R6, R3, 0x4, R6 ;  /* 0x0000000403067825 */ /* 0x002fe200078e0206 */
[----:B--2---:R-:W-:-:S02]  /*0790*/  SEL R0, R0, RZ, P0 ;  /* 0x000000ff00007207 */ /* 0x004fc40000000000 */
[----:B---3--:R-:W-:-:S05]  /*07a0*/  SEL R9, R14, RZ, P0 ;  /* 0x000000ff0e097207 */ /* 0x008fca0000000000 */
[----:B------:R-:W-:Y:S01]  /*07b0*/  FADD R8, R0, R9 ;  /* 0x0000000900087221 */ /* 0x000fe20000000000 */
[----:B----4-:R-:W-:Y:S02]  /*07c0*/  SEL R2, R2, RZ, P0 ;  /* 0x000000ff02027207 */ /* 0x010fe40000000000 */
[----:B-----5:R-:W-:Y:S02]  /*07d0*/  SEL R9, R22, RZ, P0 ;  /* 0x000000ff16097207 */ /* 0x020fe40000000000 */
[----:B------:R-:W-:Y:S02]  /*07e0*/  SEL R24, R24, RZ, P1 ;  /* 0x000000ff18187207 */ /* 0x000fe40000800000 */
[----:B------:R-:W-:Y:S02]  /*07f0*/  SEL R25, R25, RZ, P1 ;  /* 0x000000ff19197207 */ /* 0x000fe40000800000 */
[----:B------:R-:W-:Y:S02]  /*0800*/  SEL R23, R23, RZ, P1 ;  /* 0x000000ff17177207 */ /* 0x000fe40000800000 */
[----:B------:R-:W-:Y:S01]  /*0810*/  SEL R0, R15, RZ, P1 ;  /* 0x000000ff0f007207 */ /* 0x000fe20000800000 */
[----:B------:R-:W-:-:S02]  /*0820*/  FADD R9, R9, R2 ;  /* 0x0000000209097221 */ /* 0x000fc40000000000 */
[----:B------:R-:W-:Y:S02]  /*0830*/  @P3 FADD R8, R23, R24 ;  /* 0x0000001817083221 */ /* 0x000fe40000000000 */
[----:B------:R-:W-:Y:S01]  /*0840*/  @P3 FADD R9, R0, R25 ;  /* 0x0000001900093221 */ /* 0x000fe20000000000 */
[----:B------:R-:W-:Y:S06]  /*0850*/  @P2 EXIT ;  /* 0x000000000000294d */ /* 0x000fec0003800000 */
[----:B------:R-:W-:Y:S01]  /*0860*/  STG.E.64 desc[UR4][R6.64], R8 ;  /* 0x0000000806007986 */ /* 0x000fe2000c101b04 */
[----:B------:R-:W-:Y:S05]  /*0870*/  EXIT ;  /* 0x000000000000794d */ /* 0x000fea0003800000 */
.L_x_0:
[----:B------:R-:W-:-:S00]  /*0880*/  BRA `(.L_x_0) ;  /* 0xfffffffc00fc7947 */ /* 0x000fc0000383ffff */
[----:B------:R-:W-:-:S00]  /*0890*/  NOP ;  /* 0x0000000000007918 */ /* 0x000fc00000000000 */
        /* <DEDUP_REMOVED lines=14> */
.L_x_1:


//--------------------- .nv.constant0.triton_poi_fused_cat_31 --------------------------
	.section	.nv.constant0.triton_poi_fused_cat_31,"a",@progbits
	.sectionflags	@""
	.align	4
.nv.constant0.triton_poi_fused_cat_31:
	.zero		572
